//
// Generated by NVIDIA NVVM Compiler
//
// Compiler Build ID: CL-36424714
// Cuda compilation tools, release 13.0, V13.0.88
// Based on NVVM 20.0.0
//

.version 9.0
.target sm_100
.address_size 64

	// .globl	_Z30parallelTransposeMemCoalescingPiS_ii
// _ZZ30parallelTransposeMemCoalescingPiS_iiE5block has been demoted

.visible .entry _Z30parallelTransposeMemCoalescingPiS_ii(
	.param .u64 .ptr .align 1 _Z30parallelTransposeMemCoalescingPiS_ii_param_0,
	.param .u64 .ptr .align 1 _Z30parallelTransposeMemCoalescingPiS_ii_param_1,
	.param .u32 _Z30parallelTransposeMemCoalescingPiS_ii_param_2,
	.param .u32 _Z30parallelTransposeMemCoalescingPiS_ii_param_3
)
{
	.reg .pred 	%p<4>;
	.reg .b32 	%r<20>;
	.reg .b64 	%rd<9>;
	// demoted variable
	.shared .align 4 .b8 _ZZ30parallelTransposeMemCoalescingPiS_iiE5block[1024];
	ld.param.u64 	%rd1, [_Z30parallelTransposeMemCoalescingPiS_ii_param_0];
	ld.param.u64 	%rd2, [_Z30parallelTransposeMemCoalescingPiS_ii_param_1];
	ld.param.u32 	%r5, [_Z30parallelTransposeMemCoalescingPiS_ii_param_2];
	ld.param.u32 	%r6, [_Z30parallelTransposeMemCoalescingPiS_ii_param_3];
	mov.u32 	%r7, %ctaid.y;
	mov.u32 	%r8, %ntid.y;
	mov.u32 	%r1, %tid.y;
	mad.lo.s32 	%r2, %r7, %r8, %r1;
	mov.u32 	%r9, %ctaid.x;
	mov.u32 	%r10, %ntid.x;
	mov.u32 	%r3, %tid.x;
	mad.lo.s32 	%r4, %r9, %r10, %r3;
	setp.ge.s32 	%p1, %r2, %r5;
	setp.ge.s32 	%p2, %r4, %r6;
	or.pred  	%p3, %p1, %p2;
	@%p3 bra 	$L__BB0_2;
	cvta.to.global.u64 	%rd3, %rd1;
	cvta.to.global.u64 	%rd4, %rd2;
	mad.lo.s32 	%r11, %r6, %r2, %r4;
	mul.wide.s32 	%rd5, %r11, 4;
	add.s64 	%rd6, %rd3, %rd5;
	ld.global.u32 	%r12, [%rd6];
	shl.b32 	%r13, %r1, 6;
	mov.u32 	%r14, _ZZ30parallelTransposeMemCoalescingPiS_iiE5block;
	add.s32 	%r15, %r14, %r13;
	shl.b32 	%r16, %r3, 2;
	add.s32 	%r17, %r15, %r16;
	st.shared.u32 	[%r17], %r12;
	bar.sync 	0;
	ld.shared.u32 	%r18, [%r17];
	mad.lo.s32 	%r19, %r5, %r4, %r2;
	mul.wide.s32 	%rd7, %r19, 4;
	add.s64 	%rd8, %rd4, %rd7;
	st.global.u32 	[%rd8], %r18;
$L__BB0_2:
	ret;

}


// ===== COMPILED SASS (sm_100) =====

	.target	sm_100

	.elftype	@"ET_EXEC"


//--------------------- .note.nv.tkinfo           --------------------------
	.section	.note.nv.tkinfo,"",@"SHT_NOTE"
	.sectionflags	@"SHF_NOTE_NV_TKINFO"
	.tkinfo
        /*0018*/ 	.word	0x00000002
        /*0030*/ 	.string	""
        /*0030*/ 	.string	"ptxas"
        /*0030*/ 	.string	"Cuda compilation tools, release 13.0, V13.0.88"
        /*0030*/ 	.string	"Build cuda_13.0.r13.0/compiler.36424714_0"
        /*0030*/ 	.string	"-arch sm_100 -m 64 "



//--------------------- .note.nv.cuinfo           --------------------------
	.section	.note.nv.cuinfo,"",@"SHT_NOTE"
	.sectionflags	@"SHF_NOTE_NV_CUINFO"
        /*0018*/ 	.short	0x0002
        /*001a*/ 	.short	0x0064
        /*001c*/ 	.short	0x0082
	.zero		2


//--------------------- .nv.info                  --------------------------
	.section	.nv.info,"",@"SHT_CUDA_INFO"
	.align	4


	//----- nvinfo : EIATTR_REGCOUNT
	.align		4
        /*0000*/ 	.byte	0x04, 0x2f
        /*0002*/ 	.short	(.L_1 - .L_0)
	.align		4
.L_0:
        /*0004*/ 	.word	index@(_Z30parallelTransposeMemCoalescingPiS_ii)
        /*0008*/ 	.word	0x0000000e


	//----- nvinfo : EIATTR_FRAME_SIZE
	.align		4
.L_1:
        /*000c*/ 	.byte	0x04, 0x11
        /*000e*/ 	.short	(.L_3 - .L_2)
	.align		4
.L_2:
        /*0010*/ 	.word	index@(_Z30parallelTransposeMemCoalescingPiS_ii)
        /*0014*/ 	.word	0x00000000


	//----- nvinfo : EIATTR_MIN_STACK_SIZE
	.align		4
.L_3:
        /*0018*/ 	.byte	0x04, 0x12
        /*001a*/ 	.short	(.L_5 - .L_4)
	.align		4
.L_4:
        /*001c*/ 	.word	index@(_Z30parallelTransposeMemCoalescingPiS_ii)
        /*0020*/ 	.word	0x00000000
.L_5:


//--------------------- .nv.compat                --------------------------
	.section	.nv.compat,"",@"SHT_CUDA_COMPAT_INFO"
	.align	4
        /*0000*/ 	.byte	0x02, 0x09, 0x00, 0x00, 0x02, 0x02, 0x01, 0x00, 0x02, 0x05, 0x05, 0x00, 0x03, 0x07, 0x01, 0x01
        /*0010*/ 	.byte	0x02, 0x03, 0x00, 0x00, 0x02, 0x06, 0x01, 0x00, 0x04, 0x0b, 0x08, 0x00, 0x09, 0x00, 0x00, 0x00
        /*0020*/ 	.byte	0x00, 0x00, 0x00, 0x00


//--------------------- .nv.info._Z30parallelTransposeMemCoalescingPiS_ii --------------------------
	.section	.nv.info._Z30parallelTransposeMemCoalescingPiS_ii,"",@"SHT_CUDA_INFO"
	.sectionflags	@""
	.align	4


	//----- nvinfo : EIATTR_CUDA_API_VERSION
	.align		4
        /*0000*/ 	.byte	0x04, 0x37
        /*0002*/ 	.short	(.L_7 - .L_6)
.L_6:
        /*0004*/ 	.word	0x00000082


	//----- nvinfo : EIATTR_KPARAM_INFO
	.align		4
.L_7:
        /*0008*/ 	.byte	0x04, 0x17
        /*000a*/ 	.short	(.L_9 - .L_8)
.L_8:
        /*000c*/ 	.word	0x00000000
        /*0010*/ 	.short	0x0003
        /*0012*/ 	.short	0x0014
        /*0014*/ 	.byte	0x00, 0xf0, 0x11, 0x00


	//----- nvinfo : EIATTR_KPARAM_INFO
	.align		4
.L_9:
        /*0018*/ 	.byte	0x04, 0x17
        /*001a*/ 	.short	(.L_11 - .L_10)
.L_10:
        /*001c*/ 	.word	0x00000000
        /*0020*/ 	.short	0x0002
        /*0022*/ 	.short	0x0010
        /*0024*/ 	.byte	0x00, 0xf0, 0x11, 0x00


	//----- nvinfo : EIATTR_KPARAM_INFO
	.align		4
.L_11:
        /*0028*/ 	.byte	0x04, 0x17
        /*002a*/ 	.short	(.L_13 - .L_12)
.L_12:
        /*002c*/ 	.word	0x00000000
        /*0030*/ 	.short	0x0001
        /*0032*/ 	.short	0x0008
        /*0034*/ 	.byte	0x00, 0xf5, 0x21, 0x00


	//----- nvinfo : EIATTR_KPARAM_INFO
	.align		4
.L_13:
        /*0038*/ 	.byte	0x04, 0x17
        /*003a*/ 	.short	(.L_15 - .L_14)
.L_14:
        /*003c*/ 	.word	0x00000000
        /*0040*/ 	.short	0x0000
        /*0042*/ 	.short	0x0000
        /*0044*/ 	.byte	0x00, 0xf5, 0x21, 0x00


	//----- nvinfo : EIATTR_SPARSE_MMA_MASK
	.align		4
.L_15:
        /*0048*/ 	.byte	0x03, 0x50
        /*004a*/ 	.short	0x0000


	//----- nvinfo : EIATTR_MAXREG_COUNT
	.align		4
        /*004c*/ 	.byte	0x03, 0x1b
        /*004e*/ 	.short	0x00ff


	//----- nvinfo : EIATTR_NUM_BARRIERS
	.align		4
        /*0050*/ 	.byte	0x02, 0x4c
        /*0052*/ 	.byte	0x01
	.zero		1


	//----- nvinfo : EIATTR_MERCURY_ISA_VERSION
	.align		4
        /*0054*/ 	.byte	0x03, 0x5f
        /*0056*/ 	.short	0x0101


	//----- nvinfo : EIATTR_VRC_CTA_INIT_COUNT
	.align		4
        /*0058*/ 	.byte	0x02, 0x4a
	.zero		1
	.zero		1


	//----- nvinfo : EIATTR_EXIT_INSTR_OFFSETS
	.align		4
        /*005c*/ 	.byte	0x04, 0x1c
        /*005e*/ 	.short	(.L_17 - .L_16)


	//   ....[0]....
.L_16:
        /*0060*/ 	.word	0x000000c0


	//   ....[1]....
        /*0064*/ 	.word	0x000001e0


	//----- nvinfo : EIATTR_CBANK_PARAM_SIZE
	.align		4
.L_17:
        /*0068*/ 	.byte	0x03, 0x19
        /*006a*/ 	.short	0x0018


	//----- nvinfo : EIATTR_PARAM_CBANK
	.align		4
        /*006c*/ 	.byte	0x04, 0x0a
        /*006e*/ 	.short	(.L_19 - .L_18)
	.align		4
.L_18:
        /*0070*/ 	.word	index@(.nv.constant0._Z30parallelTransposeMemCoalescingPiS_ii)
        /*0074*/ 	.short	0x0380
        /*0076*/ 	.short	0x0018


	//----- nvinfo : EIATTR_SW_WAR
	.align		4
.L_19:
        /*0078*/ 	.byte	0x04, 0x36
        /*007a*/ 	.short	(.L_21 - .L_20)
.L_20:
        /*007c*/ 	.word	0x00000008
.L_21:


//--------------------- .nv.callgraph             --------------------------
	.section	.nv.callgraph,"",@"SHT_CUDA_CALLGRAPH"
	.align	4
	.sectionentsize	8
	.align		4
        /*0000*/ 	.word	0x00000000
	.align		4
        /*0004*/ 	.word	0xffffffff
	.align		4
        /*0008*/ 	.word	0x00000000
	.align		4
        /*000c*/ 	.word	0xfffffffe
	.align		4
        /*0010*/ 	.word	0x00000000
	.align		4
        /*0014*/ 	.word	0xfffffffd
	.align		4
        /*0018*/ 	.word	0x00000000
	.align		4
        /*001c*/ 	.word	0xfffffffc


//--------------------- .text._Z30parallelTransposeMemCoalescingPiS_ii --------------------------
	.section	.text._Z30parallelTransposeMemCoalescingPiS_ii,"ax",@progbits
	.align	128
        .global         _Z30parallelTransposeMemCoalescingPiS_ii
        .type           _Z30parallelTransposeMemCoalescingPiS_ii,@function
        .size           _Z30parallelTransposeMemCoalescingPiS_ii,(.L_x_1 - _Z30parallelTransposeMemCoalescingPiS_ii)
        .other          _Z30parallelTransposeMemCoalescingPiS_ii,@"STO_CUDA_ENTRY STV_DEFAULT"
_Z30parallelTransposeMemCoalescingPiS_ii:
.text._Z30parallelTransposeMemCoalescingPiS_ii:
[----:B------:R-:W-:Y:S01]  /*0000*/  LDC R1, c[0x0][0x37c] ;  /* 0x0000df00ff017b82 */ /* 0x000fe20000000800 */
[----:B------:R-:W0:Y:S07]  /*0010*/  S2R R8, SR_TID.X ;  /* 0x0000000000087919 */ /* 0x000e2e0000002100 */
[----:B------:R-:W1:Y:S01]  /*0020*/  LDC R0, c[0x0][0x364] ;  /* 0x0000d900ff007b82 */ /* 0x000e620000000800 */
[----:B------:R-:W2:Y:S01]  /*0030*/  LDCU.64 UR8, c[0x0][0x390] ;  /* 0x00007200ff0877ac */ /* 0x000ea20008000a00 */
[----:B------:R-:W1:Y:S06]  /*0040*/  S2R R9, SR_TID.Y ;  /* 0x0000000000097919 */ /* 0x000e6c0000002200 */
[----:B------:R-:W0:Y:S08]  /*0050*/  S2UR UR5, SR_CTAID.X ;  /* 0x00000000000579c3 */ /* 0x000e300000002500 */
[----:B------:R-:W0:Y:S08]  /*0060*/  LDC R7, c[0x0][0x360] ;  /* 0x0000d800ff077b82 */ /* 0x000e300000000800 */
[----:B------:R-:W1:Y:S01]  /*0070*/  S2UR UR4, SR_CTAID.Y ;  /* 0x00000000000479c3 */ /* 0x000e620000002600 */
[----:B0-----:R-:W-:-:S05]  /*0080*/  IMAD R7, R7, UR5, R8 ;  /* 0x0000000507077c24 */ /* 0x001fca000f8e0208 */
[----:B--2---:R-:W-:Y:S01]  /*0090*/  ISETP.GE.AND P0, PT, R7, UR9, PT ;  /* 0x0000000907007c0c */ /* 0x004fe2000bf06270 */
[----:B-1----:R-:W-:-:S05]  /*00a0*/  IMAD R0, R0, UR4, R9 ;  /* 0x0000000400007c24 */ /* 0x002fca000f8e0209 */
[----:B------:R-:W-:-:S13]  /*00b0*/  ISETP.GE.OR P0, PT, R0, UR8, P0 ;  /* 0x0000000800007c0c */ /* 0x000fda0008706670 */
[----:B------:R-:W-:Y:S05]  /*00c0*/  @P0 EXIT ;  /* 0x000000000000094d */ /* 0x000fea0003800000 */
[----:B------:R-:W0:Y:S01]  /*00d0*/  LDC.64 R2, c[0x0][0x380] ;  /* 0x0000e000ff027b82 */ /* 0x000e220000000a00 */
[----:B------:R-:W1:Y:S01]  /*00e0*/  LDCU.64 UR6, c[0x0][0x358] ;  /* 0x00006b00ff0677ac */ /* 0x000e620008000a00 */
[----:B------:R-:W-:-:S04]  /*00f0*/  IMAD R5, R0, UR9, R7 ;  /* 0x0000000900057c24 */ /* 0x000fc8000f8e0207 */
[----:B0-----:R-:W-:-:S05]  /*0100*/  IMAD.WIDE R2, R5, 0x4, R2 ;  /* 0x0000000405027825 */ /* 0x001fca00078e0202 */
[----:B-1----:R0:W2:Y:S01]  /*0110*/  LDG.E R6, desc[UR6][R2.64] ;  /* 0x0000000602067981 */ /* 0x0020a2000c1e1900 */
[----:B------:R-:W1:Y:S01]  /*0120*/  S2UR UR5, SR_CgaCtaId ;  /* 0x00000000000579c3 */ /* 0x000e620000008800 */
[----:B------:R-:W-:Y:S01]  /*0130*/  UMOV UR4, 0x400 ;  /* 0x0000040000047882 */ /* 0x000fe20000000000 */
[----:B------:R-:W-:Y:S01]  /*0140*/  IMAD R7, R7, UR8, R0 ;  /* 0x0000000807077c24 */ /* 0x000fe2000f8e0200 */
[----:B-1----:R-:W-:-:S06]  /*0150*/  ULEA UR4, UR5, UR4, 0x18 ;  /* 0x0000000405047291 */ /* 0x002fcc000f8ec0ff */
[----:B------:R-:W-:-:S04]  /*0160*/  LEA R4, R9, UR4, 0x6 ;  /* 0x0000000409047c11 */ /* 0x000fc8000f8e30ff */
[----:B------:R-:W-:Y:S02]  /*0170*/  LEA R9, R8, R4, 0x2 ;  /* 0x0000000408097211 */ /* 0x000fe400078e10ff */
[----:B------:R-:W0:Y:S02]  /*0180*/  LDC.64 R4, c[0x0][0x388] ;  /* 0x0000e200ff047b82 */ /* 0x000e240000000a00 */
[----:B0-----:R-:W-:Y:S01]  /*0190*/  IMAD.WIDE R2, R7, 0x4, R4 ;  /* 0x0000000407027825 */ /* 0x001fe200078e0204 */
[----:B--2---:R-:W-:Y:S05]  /*01a0*/  STS [R9], R6 ;  /* 0x0000000609007388 */ /* 0x004fea0000000800 */
[----:B------:R-:W-:Y:S06]  /*01b0*/  BAR.SYNC.DEFER_BLOCKING 0x0 ;  /* 0x0000000000007b1d */ /* 0x000fec0000010000 */
[----:B------:R-:W0:Y:S04]  /*01c0*/  LDS R11, [R9] ;  /* 0x00000000090b7984 */ /* 0x000e280000000800 */
[----:B0-----:R-:W-:Y:S01]  /*01d0*/  STG.E desc[UR6][R2.64], R11 ;  /* 0x0000000b02007986 */ /* 0x001fe2000c101906 */
[----:B------:R-:W-:Y:S05]  /*01e0*/  EXIT ;  /* 0x000000000000794d */ /* 0x000fea0003800000 */
.L_x_0:
[----:B------:R-:W-:-:S00]  /*01f0*/  BRA `(.L_x_0) ;  /* 0xfffffffc00fc7947 */ /* 0x000fc0000383ffff */
[----:B------:R-:W-:-:S00]  /*0200*/  NOP ;  /* 0x0000000000007918 */ /* 0x000fc00000000000 */
[----:B------:R-:W-:-:S00]  /*0210*/  NOP ;  /* 0x0000000000007918 */ /* 0x000fc00000000000 */
[----:B------:R-:W-:-:S00]  /*0220*/  NOP ;  /* 0x0000000000007918 */ /* 0x000fc00000000000 */
[----:B------:R-:W-:-:S00]  /*0230*/  NOP ;  /* 0x0000000000007918 */ /* 0x000fc00000000000 */
[----:B------:R-:W-:-:S00]  /*0240*/  NOP ;  /* 0x0000000000007918 */ /* 0x000fc00000000000 */
[----:B------:R-:W-:-:S00]  /*0250*/  NOP ;  /* 0x0000000000007918 */ /* 0x000fc00000000000 */
[----:B------:R-:W-:-:S00]  /*0260*/  NOP ;  /* 0x0000000000007918 */ /* 0x000fc00000000000 */
[----:B------:R-:W-:-:S00]  /*0270*/  NOP ;  /* 0x0000000000007918 */ /* 0x000fc00000000000 */
.L_x_1:


//--------------------- .nv.shared._Z30parallelTransposeMemCoalescingPiS_ii --------------------------
	.section	.nv.shared._Z30parallelTransposeMemCoalescingPiS_ii,"aw",@nobits
	.sectionflags	@""
	.align	4
.nv.shared._Z30parallelTransposeMemCoalescingPiS_ii:
	.zero		2048


//--------------------- .nv.shared.reserved.0     --------------------------
	.section	.nv.shared.reserved.0,"aw",@nobits
	.weak		__nv_reservedSMEM_offset_0_alias
	.size		__nv_reservedSMEM_offset_0_alias, 0, 64
	.other		__nv_reservedSMEM_offset_0_alias,@"STO_CUDA_RESERVED_SHARED STV_DEFAULT"
__nv_reservedSMEM_offset_0_alias:
	.zero		0
	.zero		64


//--------------------- .nv.constant0._Z30parallelTransposeMemCoalescingPiS_ii --------------------------
	.section	.nv.constant0._Z30parallelTransposeMemCoalescingPiS_ii,"a",@progbits
	.sectionflags	@""
	.align	4
.nv.constant0._Z30parallelTransposeMemCoalescingPiS_ii:
	.zero		920


//--------------------- SYMBOLS --------------------------

	.type		.nv.reservedSmem.offset0,@object
	.size		.nv.reservedSmem.offset0,0x4
	.type		.nv.reservedSmem.cap,@object
	.size		.nv.reservedSmem.cap,0x4
